//
// Generated by NVIDIA NVVM Compiler
//
// Compiler Build ID: CL-36424714
// Cuda compilation tools, release 13.0, V13.0.88
// Based on NVVM 20.0.0
//

.version 9.0
.target sm_100
.address_size 64

	// .globl	_Z9reductionPKfPfi
// _ZZ9reductionPKfPfiE5sdata has been demoted

.visible .entry _Z9reductionPKfPfi(
	.param .u64 .ptr .align 1 _Z9reductionPKfPfi_param_0,
	.param .u64 .ptr .align 1 _Z9reductionPKfPfi_param_1,
	.param .u32 _Z9reductionPKfPfi_param_2
)
{
	.reg .pred 	%p<23>;
	.reg .b32 	%r<41>;
	.reg .b32 	%f<66>;
	.reg .b64 	%rd<7>;
	// demoted variable
	.shared .align 4 .b8 _ZZ9reductionPKfPfiE5sdata[32];
	ld.param.u64 	%rd3, [_Z9reductionPKfPfi_param_0];
	ld.param.u64 	%rd2, [_Z9reductionPKfPfi_param_1];
	ld.param.u32 	%r4, [_Z9reductionPKfPfi_param_2];
	cvta.to.global.u64 	%rd4, %rd3;
	mov.u32 	%r1, %tid.x;
	and.b32  	%r2, %r1, 31;
	mov.u32 	%r5, %ctaid.x;
	shl.b32 	%r6, %r5, 11;
	or.b32  	%r3, %r6, %r1;
	setp.ge.s32 	%p1, %r3, %r4;
	mul.wide.s32 	%rd5, %r3, 4;
	add.s64 	%rd1, %rd4, %rd5;
	mov.f32 	%f57, 0f00000000;
	@%p1 bra 	$L__BB0_2;
	ld.global.f32 	%f28, [%rd1];
	add.f32 	%f57, %f28, 0f00000000;
$L__BB0_2:
	add.s32 	%r7, %r3, 256;
	setp.ge.s32 	%p2, %r7, %r4;
	mov.f32 	%f58, 0f00000000;
	@%p2 bra 	$L__BB0_4;
	ld.global.f32 	%f58, [%rd1+1024];
$L__BB0_4:
	add.f32 	%f5, %f57, %f58;
	add.s32 	%r8, %r3, 512;
	setp.ge.s32 	%p3, %r8, %r4;
	mov.f32 	%f59, 0f00000000;
	@%p3 bra 	$L__BB0_6;
	ld.global.f32 	%f59, [%rd1+2048];
$L__BB0_6:
	add.f32 	%f8, %f5, %f59;
	add.s32 	%r9, %r3, 768;
	setp.ge.s32 	%p4, %r9, %r4;
	mov.f32 	%f60, 0f00000000;
	@%p4 bra 	$L__BB0_8;
	ld.global.f32 	%f60, [%rd1+3072];
$L__BB0_8:
	add.f32 	%f11, %f8, %f60;
	add.s32 	%r10, %r3, 1024;
	setp.ge.s32 	%p5, %r10, %r4;
	mov.f32 	%f61, 0f00000000;
	@%p5 bra 	$L__BB0_10;
	ld.global.f32 	%f61, [%rd1+4096];
$L__BB0_10:
	add.f32 	%f14, %f11, %f61;
	add.s32 	%r11, %r3, 1280;
	setp.ge.s32 	%p6, %r11, %r4;
	mov.f32 	%f62, 0f00000000;
	@%p6 bra 	$L__BB0_12;
	ld.global.f32 	%f62, [%rd1+5120];
$L__BB0_12:
	add.f32 	%f17, %f14, %f62;
	add.s32 	%r12, %r3, 1536;
	setp.ge.s32 	%p7, %r12, %r4;
	mov.f32 	%f63, 0f00000000;
	@%p7 bra 	$L__BB0_14;
	ld.global.f32 	%f63, [%rd1+6144];
$L__BB0_14:
	add.f32 	%f20, %f17, %f63;
	add.s32 	%r13, %r3, 1792;
	setp.ge.s32 	%p8, %r13, %r4;
	mov.f32 	%f64, 0f00000000;
	@%p8 bra 	$L__BB0_16;
	ld.global.f32 	%f64, [%rd1+7168];
$L__BB0_16:
	add.f32 	%f36, %f20, %f64;
	mov.b32 	%r14, %f36;
	shfl.sync.down.b32	%r15|%p9, %r14, 16, 31, -1;
	mov.b32 	%f37, %r15;
	add.f32 	%f38, %f36, %f37;
	mov.b32 	%r16, %f38;
	shfl.sync.down.b32	%r17|%p10, %r16, 8, 31, -1;
	mov.b32 	%f39, %r17;
	add.f32 	%f40, %f38, %f39;
	mov.b32 	%r18, %f40;
	shfl.sync.down.b32	%r19|%p11, %r18, 4, 31, -1;
	mov.b32 	%f41, %r19;
	add.f32 	%f42, %f40, %f41;
	mov.b32 	%r20, %f42;
	shfl.sync.down.b32	%r21|%p12, %r20, 2, 31, -1;
	mov.b32 	%f43, %r21;
	add.f32 	%f44, %f42, %f43;
	mov.b32 	%r22, %f44;
	shfl.sync.down.b32	%r23|%p13, %r22, 1, 31, -1;
	mov.b32 	%f45, %r23;
	add.f32 	%f23, %f44, %f45;
	setp.ne.s32 	%p14, %r2, 0;
	@%p14 bra 	$L__BB0_18;
	shr.u32 	%r24, %r1, 3;
	and.b32  	%r25, %r24, 124;
	mov.u32 	%r26, _ZZ9reductionPKfPfiE5sdata;
	add.s32 	%r27, %r26, %r25;
	st.shared.f32 	[%r27], %f23;
$L__BB0_18:
	bar.sync 	0;
	setp.gt.u32 	%p15, %r1, 31;
	@%p15 bra 	$L__BB0_23;
	setp.gt.u32 	%p16, %r2, 7;
	mov.f32 	%f65, 0f00000000;
	@%p16 bra 	$L__BB0_21;
	shl.b32 	%r28, %r2, 2;
	mov.u32 	%r29, _ZZ9reductionPKfPfiE5sdata;
	add.s32 	%r30, %r29, %r28;
	ld.shared.f32 	%f65, [%r30];
$L__BB0_21:
	setp.ne.s32 	%p17, %r2, 0;
	mov.b32 	%r31, %f65;
	shfl.sync.down.b32	%r32|%p18, %r31, 16, 31, -1;
	mov.b32 	%f47, %r32;
	add.f32 	%f48, %f65, %f47;
	mov.b32 	%r33, %f48;
	shfl.sync.down.b32	%r34|%p19, %r33, 8, 31, -1;
	mov.b32 	%f49, %r34;
	add.f32 	%f50, %f48, %f49;
	mov.b32 	%r35, %f50;
	shfl.sync.down.b32	%r36|%p20, %r35, 4, 31, -1;
	mov.b32 	%f51, %r36;
	add.f32 	%f52, %f50, %f51;
	mov.b32 	%r37, %f52;
	shfl.sync.down.b32	%r38|%p21, %r37, 2, 31, -1;
	mov.b32 	%f53, %r38;
	add.f32 	%f54, %f52, %f53;
	mov.b32 	%r39, %f54;
	shfl.sync.down.b32	%r40|%p22, %r39, 1, 31, -1;
	mov.b32 	%f55, %r40;
	add.f32 	%f26, %f54, %f55;
	@%p17 bra 	$L__BB0_23;
	cvta.to.global.u64 	%rd6, %rd2;
	atom.global.add.f32 	%f56, [%rd6], %f26;
$L__BB0_23:
	ret;

}


// ===== COMPILED SASS (sm_100) =====

	.target	sm_100

	.elftype	@"ET_EXEC"


//--------------------- .note.nv.tkinfo           --------------------------
	.section	.note.nv.tkinfo,"",@"SHT_NOTE"
	.sectionflags	@"SHF_NOTE_NV_TKINFO"
	.tkinfo
        /*0018*/ 	.word	0x00000002
        /*0030*/ 	.string	""
        /*0030*/ 	.string	"ptxas"
        /*0030*/ 	.string	"Cuda compilation tools, release 13.0, V13.0.88"
        /*0030*/ 	.string	"Build cuda_13.0.r13.0/compiler.36424714_0"
        /*0030*/ 	.string	"-arch sm_100 -m 64 "



//--------------------- .note.nv.cuinfo           --------------------------
	.section	.note.nv.cuinfo,"",@"SHT_NOTE"
	.sectionflags	@"SHF_NOTE_NV_CUINFO"
        /*0018*/ 	.short	0x0002
        /*001a*/ 	.short	0x0064
        /*001c*/ 	.short	0x0082
	.zero		2


//--------------------- .nv.info                  --------------------------
	.section	.nv.info,"",@"SHT_CUDA_INFO"
	.align	4


	//----- nvinfo : EIATTR_REGCOUNT
	.align		4
        /*0000*/ 	.byte	0x04, 0x2f
        /*0002*/ 	.short	(.L_1 - .L_0)
	.align		4
.L_0:
        /*0004*/ 	.word	index@(_Z9reductionPKfPfi)
        /*0008*/ 	.word	0x0000000f


	//----- nvinfo : EIATTR_FRAME_SIZE
	.align		4
.L_1:
        /*000c*/ 	.byte	0x04, 0x11
        /*000e*/ 	.short	(.L_3 - .L_2)
	.align		4
.L_2:
        /*0010*/ 	.word	index@(_Z9reductionPKfPfi)
        /*0014*/ 	.word	0x00000000


	//----- nvinfo : EIATTR_MIN_STACK_SIZE
	.align		4
.L_3:
        /*0018*/ 	.byte	0x04, 0x12
        /*001a*/ 	.short	(.L_5 - .L_4)
	.align		4
.L_4:
        /*001c*/ 	.word	index@(_Z9reductionPKfPfi)
        /*0020*/ 	.word	0x00000000
.L_5:


//--------------------- .nv.compat                --------------------------
	.section	.nv.compat,"",@"SHT_CUDA_COMPAT_INFO"
	.align	4
        /*0000*/ 	.byte	0x02, 0x09, 0x00, 0x00, 0x02, 0x02, 0x01, 0x00, 0x02, 0x05, 0x05, 0x00, 0x03, 0x07, 0x01, 0x01
        /*0010*/ 	.byte	0x02, 0x03, 0x00, 0x00, 0x02, 0x06, 0x01, 0x00, 0x04, 0x0b, 0x08, 0x00, 0x09, 0x00, 0x00, 0x00
        /*0020*/ 	.byte	0x00, 0x00, 0x00, 0x00


//--------------------- .nv.info._Z9reductionPKfPfi --------------------------
	.section	.nv.info._Z9reductionPKfPfi,"",@"SHT_CUDA_INFO"
	.sectionflags	@""
	.align	4


	//----- nvinfo : EIATTR_CUDA_API_VERSION
	.align		4
        /*0000*/ 	.byte	0x04, 0x37
        /*0002*/ 	.short	(.L_7 - .L_6)
.L_6:
        /*0004*/ 	.word	0x00000082


	//----- nvinfo : EIATTR_KPARAM_INFO
	.align		4
.L_7:
        /*0008*/ 	.byte	0x04, 0x17
        /*000a*/ 	.short	(.L_9 - .L_8)
.L_8:
        /*000c*/ 	.word	0x00000000
        /*0010*/ 	.short	0x0002
        /*0012*/ 	.short	0x0010
        /*0014*/ 	.byte	0x00, 0xf0, 0x11, 0x00


	//----- nvinfo : EIATTR_KPARAM_INFO
	.align		4
.L_9:
        /*0018*/ 	.byte	0x04, 0x17
        /*001a*/ 	.short	(.L_11 - .L_10)
.L_10:
        /*001c*/ 	.word	0x00000000
        /*0020*/ 	.short	0x0001
        /*0022*/ 	.short	0x0008
        /*0024*/ 	.byte	0x00, 0xf5, 0x21, 0x00


	//----- nvinfo : EIATTR_KPARAM_INFO
	.align		4
.L_11:
        /*0028*/ 	.byte	0x04, 0x17
        /*002a*/ 	.short	(.L_13 - .L_12)
.L_12:
        /*002c*/ 	.word	0x00000000
        /*0030*/ 	.short	0x0000
        /*0032*/ 	.short	0x0000
        /*0034*/ 	.byte	0x00, 0xf5, 0x21, 0x00


	//----- nvinfo : EIATTR_SPARSE_MMA_MASK
	.align		4
.L_13:
        /*0038*/ 	.byte	0x03, 0x50
        /*003a*/ 	.short	0x0000


	//----- nvinfo : EIATTR_MAXREG_COUNT
	.align		4
        /*003c*/ 	.byte	0x03, 0x1b
        /*003e*/ 	.short	0x00ff


	//----- nvinfo : EIATTR_NUM_BARRIERS
	.align		4
        /*0040*/ 	.byte	0x02, 0x4c
        /*0042*/ 	.byte	0x01
	.zero		1


	//----- nvinfo : EIATTR_MERCURY_ISA_VERSION
	.align		4
        /*0044*/ 	.byte	0x03, 0x5f
        /*0046*/ 	.short	0x0101


	//----- nvinfo : EIATTR_COOP_GROUP_MASK_REGIDS
	.align		4
        /*0048*/ 	.byte	0x04, 0x29
        /*004a*/ 	.short	(.L_15 - .L_14)


	//   ....[0]....
.L_14:
        /*004c*/ 	.word	0xffffffff


	//   ....[1]....
        /*0050*/ 	.word	0xffffffff


	//   ....[2]....
        /*0054*/ 	.word	0xffffffff


	//   ....[3]....
        /*0058*/ 	.word	0xffffffff


	//   ....[4]....
        /*005c*/ 	.word	0xffffffff


	//   ....[5]....
        /*0060*/ 	.word	0xffffffff


	//   ....[6]....
        /*0064*/ 	.word	0xffffffff


	//   ....[7]....
        /*0068*/ 	.word	0xffffffff


	//   ....[8]....
        /*006c*/ 	.word	0xffffffff


	//   ....[9]....
        /*0070*/ 	.word	0xffffffff


	//----- nvinfo : EIATTR_COOP_GROUP_INSTR_OFFSETS
	.align		4
.L_15:
        /*0074*/ 	.byte	0x04, 0x28
        /*0076*/ 	.short	(.L_17 - .L_16)


	//   ....[0]....
.L_16:
        /*0078*/ 	.word	0x000002f0


	//   ....[1]....
        /*007c*/ 	.word	0x00000310


	//   ....[2]....
        /*0080*/ 	.word	0x00000330


	//   ....[3]....
        /*0084*/ 	.word	0x00000370


	//   ....[4]....
        /*0088*/ 	.word	0x000003a0


	//   ....[5]....
        /*008c*/ 	.word	0x000004b0


	//   ....[6]....
        /*0090*/ 	.word	0x000004d0


	//   ....[7]....
        /*0094*/ 	.word	0x000004f0


	//   ....[8]....
        /*0098*/ 	.word	0x00000510


	//   ....[9]....
        /*009c*/ 	.word	0x00000530


	//----- nvinfo : EIATTR_VRC_CTA_INIT_COUNT
	.align		4
.L_17:
        /*00a0*/ 	.byte	0x02, 0x4a
	.zero		1
	.zero		1


	//----- nvinfo : EIATTR_EXIT_INSTR_OFFSETS
	.align		4
        /*00a4*/ 	.byte	0x04, 0x1c
        /*00a6*/ 	.short	(.L_19 - .L_18)


	//   ....[0]....
.L_18:
        /*00a8*/ 	.word	0x00000430


	//   ....[1]....
        /*00ac*/ 	.word	0x00000540


	//   ....[2]....
        /*00b0*/ 	.word	0x00000580


	//----- nvinfo : EIATTR_CBANK_PARAM_SIZE
	.align		4
.L_19:
        /*00b4*/ 	.byte	0x03, 0x19
        /*00b6*/ 	.short	0x0014


	//----- nvinfo : EIATTR_PARAM_CBANK
	.align		4
        /*00b8*/ 	.byte	0x04, 0x0a
        /*00ba*/ 	.short	(.L_21 - .L_20)
	.align		4
.L_20:
        /*00bc*/ 	.word	index@(.nv.constant0._Z9reductionPKfPfi)
        /*00c0*/ 	.short	0x0380
        /*00c2*/ 	.short	0x0014


	//----- nvinfo : EIATTR_SW_WAR
	.align		4
.L_21:
        /*00c4*/ 	.byte	0x04, 0x36
        /*00c6*/ 	.short	(.L_23 - .L_22)
.L_22:
        /*00c8*/ 	.word	0x00000008
.L_23:


//--------------------- .nv.callgraph             --------------------------
	.section	.nv.callgraph,"",@"SHT_CUDA_CALLGRAPH"
	.align	4
	.sectionentsize	8
	.align		4
        /*0000*/ 	.word	0x00000000
	.align		4
        /*0004*/ 	.word	0xffffffff
	.align		4
        /*0008*/ 	.word	0x00000000
	.align		4
        /*000c*/ 	.word	0xfffffffe
	.align		4
        /*0010*/ 	.word	0x00000000
	.align		4
        /*0014*/ 	.word	0xfffffffd
	.align		4
        /*0018*/ 	.word	0x00000000
	.align		4
        /*001c*/ 	.word	0xfffffffc


//--------------------- .text._Z9reductionPKfPfi  --------------------------
	.section	.text._Z9reductionPKfPfi,"ax",@progbits
	.align	128
        .global         _Z9reductionPKfPfi
        .type           _Z9reductionPKfPfi,@function
        .size           _Z9reductionPKfPfi,(.L_x_1 - _Z9reductionPKfPfi)
        .other          _Z9reductionPKfPfi,@"STO_CUDA_ENTRY STV_DEFAULT"
_Z9reductionPKfPfi:
.text._Z9reductionPKfPfi:
[----:B------:R-:W-:Y:S01]  /*0000*/  LDC R1, c[0x0][0x37c] ;  /* 0x0000df00ff017b82 */ /* 0x000fe20000000800 */
[----:B------:R-:W0:Y:S07]  /*0010*/  S2R R11, SR_TID.X ;  /* 0x00000000000b7919 */ /* 0x000e2e0000002100 */
[----:B------:R-:W1:Y:S01]  /*0020*/  S2UR UR4, SR_CTAID.X ;  /* 0x00000000000479c3 */ /* 0x000e620000002500 */
[----:B------:R-:W2:Y:S01]  /*0030*/  LDCU UR5, c[0x0][0x390] ;  /* 0x00007200ff0577ac */ /* 0x000ea20008000800 */
[----:B------:R-:W-:Y:S01]  /*0040*/  CS2R R6, SRZ ;  /* 0x0000000000067805 */ /* 0x000fe2000001ff00 */
[----:B------:R-:W3:Y:S05]  /*0050*/  LDCU.64 UR6, c[0x0][0x358] ;  /* 0x00006b00ff0677ac */ /* 0x000eea0008000a00 */
[----:B------:R-:W4:Y:S01]  /*0060*/  LDC.64 R2, c[0x0][0x380] ;  /* 0x0000e000ff027b82 */ /* 0x000f220000000a00 */
[----:B-1----:R-:W-:-:S06]  /*0070*/  USHF.L.U32 UR4, UR4, 0xb, URZ ;  /* 0x0000000b04047899 */ /* 0x002fcc00080006ff */
[----:B0-----:R-:W-:-:S04]  /*0080*/  LOP3.LUT R5, R11, UR4, RZ, 0xfc, !PT ;  /* 0x000000040b057c12 */ /* 0x001fc8000f8efcff */
[C---:B--2---:R-:W-:Y:S01]  /*0090*/  ISETP.GE.AND P0, PT, R5.reuse, UR5, PT ;  /* 0x0000000505007c0c */ /* 0x044fe2000bf06270 */
[C---:B------:R-:W-:Y:S02]  /*00a0*/  VIADD R0, R5.reuse, 0x100 ;  /* 0x0000010005007836 */ /* 0x040fe40000000000 */
[C---:B------:R-:W-:Y:S02]  /*00b0*/  VIADD R4, R5.reuse, 0x200 ;  /* 0x0000020005047836 */ /* 0x040fe40000000000 */
[C---:B----4-:R-:W-:Y:S01]  /*00c0*/  IMAD.WIDE R2, R5.reuse, 0x4, R2 ;  /* 0x0000000405027825 */ /* 0x050fe200078e0202 */
[----:B------:R-:W-:Y:S02]  /*00d0*/  ISETP.GE.AND P2, PT, R0, UR5, PT ;  /* 0x0000000500007c0c */ /* 0x000fe4000bf46270 */
[----:B------:R-:W-:Y:S01]  /*00e0*/  ISETP.GE.AND P4, PT, R4, UR5, PT ;  /* 0x0000000504007c0c */ /* 0x000fe2000bf86270 */
[C---:B------:R-:W-:Y:S01]  /*00f0*/  VIADD R4, R5.reuse, 0x400 ;  /* 0x0000040005047836 */ /* 0x040fe20000000000 */
[----:B------:R-:W-:-:S03]  /*0100*/  IADD3 R0, PT, PT, R5, 0x300, RZ ;  /* 0x0000030005007810 */ /* 0x000fc60007ffe0ff */
[----:B---3--:R-:W2:Y:S01]  /*0110*/  @!P0 LDG.E R12, desc[UR6][R2.64] ;  /* 0x00000006020c8981 */ /* 0x008ea2000c1e1900 */
[----:B------:R-:W-:Y:S02]  /*0120*/  ISETP.GE.AND P3, PT, R0, UR5, PT ;  /* 0x0000000500007c0c */ /* 0x000fe4000bf66270 */
[C---:B------:R-:W-:Y:S02]  /*0130*/  IADD3 R0, PT, PT, R5.reuse, 0x500, RZ ;  /* 0x0000050005007810 */ /* 0x040fe40007ffe0ff */
[----:B------:R-:W-:Y:S01]  /*0140*/  ISETP.GE.AND P1, PT, R4, UR5, PT ;  /* 0x0000000504007c0c */ /* 0x000fe2000bf26270 */
[----:B------:R-:W-:Y:S01]  /*0150*/  IMAD.MOV.U32 R4, RZ, RZ, RZ ;  /* 0x000000ffff047224 */ /* 0x000fe200078e00ff */
[----:B------:R-:W3:Y:S01]  /*0160*/  @!P2 LDG.E R7, desc[UR6][R2.64+0x400] ;  /* 0x000400060207a981 */ /* 0x000ee2000c1e1900 */
[----:B------:R-:W-:Y:S01]  /*0170*/  ISETP.GE.AND P2, PT, R0, UR5, PT ;  /* 0x0000000500007c0c */ /* 0x000fe2000bf46270 */
[C---:B------:R-:W-:Y:S01]  /*0180*/  VIADD R0, R5.reuse, 0x700 ;  /* 0x0000070005007836 */ /* 0x040fe20000000000 */
[----:B------:R-:W-:Y:S01]  /*0190*/  IADD3 R8, PT, PT, R5, 0x600, RZ ;  /* 0x0000060005087810 */ /* 0x000fe20007ffe0ff */
[----:B------:R-:W-:Y:S01]  /*01a0*/  HFMA2 R5, -RZ, RZ, 0, 0 ;  /* 0x00000000ff057431 */ /* 0x000fe200000001ff */
[----:B------:R-:W4:Y:S02]  /*01b0*/  @!P4 LDG.E R4, desc[UR6][R2.64+0x800] ;  /* 0x000800060204c981 */ /* 0x000f24000c1e1900 */
[----:B------:R-:W-:-:S02]  /*01c0*/  ISETP.GE.AND P4, PT, R8, UR5, PT ;  /* 0x0000000508007c0c */ /* 0x000fc4000bf86270 */
[----:B------:R-:W5:Y:S01]  /*01d0*/  @!P3 LDG.E R6, desc[UR6][R2.64+0xc00] ;  /* 0x000c00060206b981 */ /* 0x000f62000c1e1900 */
[----:B------:R-:W-:Y:S02]  /*01e0*/  CS2R R8, SRZ ;  /* 0x0000000000087805 */ /* 0x000fe4000001ff00 */
[----:B------:R-:W-:Y:S01]  /*01f0*/  ISETP.GE.AND P3, PT, R0, UR5, PT ;  /* 0x0000000500007c0c */ /* 0x000fe2000bf66270 */
[----:B------:R-:W5:Y:S01]  /*0200*/  @!P1 LDG.E R5, desc[UR6][R2.64+0x1000] ;  /* 0x0010000602059981 */ /* 0x000f62000c1e1900 */
[----:B------:R-:W-:-:S03]  /*0210*/  IMAD.MOV.U32 R10, RZ, RZ, RZ ;  /* 0x000000ffff0a7224 */ /* 0x000fc600078e00ff */
[----:B------:R-:W5:Y:S04]  /*0220*/  @!P2 LDG.E R8, desc[UR6][R2.64+0x1400] ;  /* 0x001400060208a981 */ /* 0x000f68000c1e1900 */
[----:B------:R-:W5:Y:S04]  /*0230*/  @!P4 LDG.E R9, desc[UR6][R2.64+0x1800] ;  /* 0x001800060209c981 */ /* 0x000f68000c1e1900 */
[----:B------:R-:W5:Y:S01]  /*0240*/  @!P3 LDG.E R10, desc[UR6][R2.64+0x1c00] ;  /* 0x001c0006020ab981 */ /* 0x000f62000c1e1900 */
[----:B------:R-:W-:Y:S02]  /*0250*/  MOV R0, RZ ;  /* 0x000000ff00007202 */ /* 0x000fe40000000f00 */
[----:B------:R-:W-:Y:S01]  /*0260*/  ISETP.GT.U32.AND P1, PT, R11, 0x1f, PT ;  /* 0x0000001f0b00780c */ /* 0x000fe20003f24070 */
[----:B--2---:R-:W-:-:S04]  /*0270*/  @!P0 FADD R0, RZ, R12 ;  /* 0x0000000cff008221 */ /* 0x004fc80000000000 */
[----:B---3--:R-:W-:-:S04]  /*0280*/  FADD R7, R7, R0 ;  /* 0x0000000007077221 */ /* 0x008fc80000000000 */
[----:B----4-:R-:W-:-:S04]  /*0290*/  FADD R7, R7, R4 ;  /* 0x0000000407077221 */ /* 0x010fc80000000000 */
[----:B-----5:R-:W-:-:S04]  /*02a0*/  FADD R6, R7, R6 ;  /* 0x0000000607067221 */ /* 0x020fc80000000000 */
[----:B------:R-:W-:-:S04]  /*02b0*/  FADD R5, R6, R5 ;  /* 0x0000000506057221 */ /* 0x000fc80000000000 */
[----:B------:R-:W-:-:S04]  /*02c0*/  FADD R8, R5, R8 ;  /* 0x0000000805087221 */ /* 0x000fc80000000000 */
[----:B------:R-:W-:-:S04]  /*02d0*/  FADD R9, R8, R9 ;  /* 0x0000000908097221 */ /* 0x000fc80000000000 */
[----:B------:R-:W-:-:S05]  /*02e0*/  FADD R10, R9, R10 ;  /* 0x0000000a090a7221 */ /* 0x000fca0000000000 */
[----:B------:R-:W0:Y:S02]  /*02f0*/  SHFL.DOWN PT, R5, R10, 0x10, 0x1f ;  /* 0x0a001f000a057f89 */ /* 0x000e2400000e0000 */
[----:B0-----:R-:W-:-:S05]  /*0300*/  FADD R5, R10, R5 ;  /* 0x000000050a057221 */ /* 0x001fca0000000000 */
[----:B------:R-:W0:Y:S02]  /*0310*/  SHFL.DOWN PT, R0, R5, 0x8, 0x1f ;  /* 0x09001f0005007f89 */ /* 0x000e2400000e0000 */
[----:B0-----:R-:W-:-:S05]  /*0320*/  FADD R2, R5, R0 ;  /* 0x0000000005027221 */ /* 0x001fca0000000000 */
[----:B------:R-:W0:Y:S01]  /*0330*/  SHFL.DOWN PT, R3, R2, 0x4, 0x1f ;  /* 0x08801f0002037f89 */ /* 0x000e2200000e0000 */
[----:B------:R-:W-:-:S04]  /*0340*/  LOP3.LUT R0, R11, 0x1f, RZ, 0xc0, !PT ;  /* 0x0000001f0b007812 */ /* 0x000fc800078ec0ff */
[----:B------:R-:W-:Y:S01]  /*0350*/  ISETP.NE.AND P0, PT, R0, RZ, PT ;  /* 0x000000ff0000720c */ /* 0x000fe20003f05270 */
[----:B0-----:R-:W-:-:S05]  /*0360*/  FADD R3, R2, R3 ;  /* 0x0000000302037221 */ /* 0x001fca0000000000 */
[----:B------:R-:W0:Y:S07]  /*0370*/  SHFL.DOWN PT, R4, R3, 0x2, 0x1f ;  /* 0x08401f0003047f89 */ /* 0x000e2e00000e0000 */
[----:B------:R-:W1:Y:S01]  /*0380*/  @!P0 S2R R9, SR_CgaCtaId ;  /* 0x0000000000098919 */ /* 0x000e620000008800 */
[----:B0-----:R-:W-:-:S05]  /*0390*/  FADD R4, R3, R4 ;  /* 0x0000000403047221 */ /* 0x001fca0000000000 */
[----:B------:R-:W0:Y:S01]  /*03a0*/  SHFL.DOWN PT, R7, R4, 0x1, 0x1f ;  /* 0x08201f0004077f89 */ /* 0x000e2200000e0000 */
[----:B------:R-:W-:Y:S02]  /*03b0*/  @!P0 MOV R6, 0x400 ;  /* 0x0000040000068802 */ /* 0x000fe40000000f00 */
[----:B------:R-:W-:Y:S02]  /*03c0*/  @!P0 SHF.R.U32.HI R5, RZ, 0x3, R11 ;  /* 0x00000003ff058819 */ /* 0x000fe4000001160b */
[----:B-1----:R-:W-:Y:S02]  /*03d0*/  @!P0 LEA R6, R9, R6, 0x18 ;  /* 0x0000000609068211 */ /* 0x002fe400078ec0ff */
[----:B------:R-:W-:-:S05]  /*03e0*/  @!P0 LOP3.LUT R5, R5, 0x7c, RZ, 0xc0, !PT ;  /* 0x0000007c05058812 */ /* 0x000fca00078ec0ff */
[----:B------:R-:W-:Y:S02]  /*03f0*/  @!P0 IMAD.IADD R5, R5, 0x1, R6 ;  /* 0x0000000105058824 */ /* 0x000fe400078e0206 */
[----:B0-----:R-:W-:-:S05]  /*0400*/  FADD R2, R4, R7 ;  /* 0x0000000704027221 */ /* 0x001fca0000000000 */
[----:B------:R0:W-:Y:S01]  /*0410*/  @!P0 STS [R5], R2 ;  /* 0x0000000205008388 */ /* 0x0001e20000000800 */
[----:B------:R-:W-:Y:S06]  /*0420*/  BAR.SYNC.DEFER_BLOCKING 0x0 ;  /* 0x0000000000007b1d */ /* 0x000fec0000010000 */
[----:B------:R-:W-:Y:S05]  /*0430*/  @P1 EXIT ;  /* 0x000000000000194d */ /* 0x000fea0003800000 */
[----:B------:R-:W-:-:S13]  /*0440*/  ISETP.GT.U32.AND P1, PT, R0, 0x7, PT ;  /* 0x000000070000780c */ /* 0x000fda0003f24070 */
[----:B------:R-:W1:Y:S01]  /*0450*/  @!P1 S2R R3, SR_CgaCtaId ;  /* 0x0000000000039919 */ /* 0x000e620000008800 */
[----:B0-----:R-:W-:-:S04]  /*0460*/  @!P1 MOV R2, 0x400 ;  /* 0x0000040000029802 */ /* 0x001fc80000000f00 */
[----:B-1----:R-:W-:Y:S02]  /*0470*/  @!P1 LEA R3, R3, R2, 0x18 ;  /* 0x0000000203039211 */ /* 0x002fe400078ec0ff */
[----:B------:R-:W-:-:S03]  /*0480*/  MOV R2, RZ ;  /* 0x000000ff00027202 */ /* 0x000fc60000000f00 */
[----:B------:R-:W-:-:S05]  /*0490*/  @!P1 IMAD R0, R0, 0x4, R3 ;  /* 0x0000000400009824 */ /* 0x000fca00078e0203 */
[----:B------:R-:W0:Y:S04]  /*04a0*/  @!P1 LDS R2, [R0] ;  /* 0x0000000000029984 */ /* 0x000e280000000800 */
[----:B0-----:R-:W0:Y:S02]  /*04b0*/  SHFL.DOWN PT, R3, R2, 0x10, 0x1f ;  /* 0x0a001f0002037f89 */ /* 0x001e2400000e0000 */
[----:B0-----:R-:W-:-:S05]  /*04c0*/  FADD R3, R3, R2 ;  /* 0x0000000203037221 */ /* 0x001fca0000000000 */
[----:B------:R-:W0:Y:S02]  /*04d0*/  SHFL.DOWN PT, R4, R3, 0x8, 0x1f ;  /* 0x09001f0003047f89 */ /* 0x000e2400000e0000 */
[----:B0-----:R-:W-:-:S05]  /*04e0*/  FADD R4, R3, R4 ;  /* 0x0000000403047221 */ /* 0x001fca0000000000 */
[----:B------:R-:W0:Y:S02]  /*04f0*/  SHFL.DOWN PT, R5, R4, 0x4, 0x1f ;  /* 0x08801f0004057f89 */ /* 0x000e2400000e0000 */
[----:B0-----:R-:W-:-:S05]  /*0500*/  FADD R5, R4, R5 ;  /* 0x0000000504057221 */ /* 0x001fca0000000000 */
[----:B------:R-:W0:Y:S02]  /*0510*/  SHFL.DOWN PT, R6, R5, 0x2, 0x1f ;  /* 0x08401f0005067f89 */ /* 0x000e2400000e0000 */
[----:B0-----:R-:W-:-:S05]  /*0520*/  FADD R6, R5, R6 ;  /* 0x0000000605067221 */ /* 0x001fca0000000000 */
[----:B------:R0:W1:Y:S01]  /*0530*/  SHFL.DOWN PT, R7, R6, 0x1, 0x1f ;  /* 0x08201f0006077f89 */ /* 0x00006200000e0000 */
[----:B------:R-:W-:Y:S05]  /*0540*/  @P0 EXIT ;  /* 0x000000000000094d */ /* 0x000fea0003800000 */
[----:B------:R-:W2:Y:S01]  /*0550*/  LDC.64 R2, c[0x0][0x388] ;  /* 0x0000e200ff027b82 */ /* 0x000ea20000000a00 */
[----:B-1----:R-:W-:-:S05]  /*0560*/  FADD R7, R6, R7 ;  /* 0x0000000706077221 */ /* 0x002fca0000000000 */
[----:B--2---:R-:W-:Y:S01]  /*0570*/  REDG.E.ADD.F32.FTZ.RN.STRONG.GPU desc[UR6][R2.64], R7 ;  /* 0x00000007020079a6 */ /* 0x004fe2000c12f306 */
[----:B------:R-:W-:Y:S05]  /*0580*/  EXIT ;  /* 0x000000000000794d */ /* 0x000fea0003800000 */
.L_x_0:
[----:B------:R-:W-:-:S00]  /*0590*/  BRA `(.L_x_0) ;  /* 0xfffffffc00fc7947 */ /* 0x000fc0000383ffff */
[----:B------:R-:W-:-:S00]  /*05a0*/  NOP ;  /* 0x0000000000007918 */ /* 0x000fc00000000000 */
        /* <DEDUP_REMOVED lines=13> */
.L_x_1:


//--------------------- .nv.shared._Z9reductionPKfPfi --------------------------
	.section	.nv.shared._Z9reductionPKfPfi,"aw",@nobits
	.sectionflags	@""
	.align	4
.nv.shared._Z9reductionPKfPfi:
	.zero		1056


//--------------------- .nv.shared.reserved.0     --------------------------
	.section	.nv.shared.reserved.0,"aw",@nobits
	.weak		__nv_reservedSMEM_offset_0_alias
	.size		__nv_reservedSMEM_offset_0_alias, 0, 64
	.other		__nv_reservedSMEM_offset_0_alias,@"STO_CUDA_RESERVED_SHARED STV_DEFAULT"
__nv_reservedSMEM_offset_0_alias:
	.zero		0
	.zero		64


//--------------------- .nv.constant0._Z9reductionPKfPfi --------------------------
	.section	.nv.constant0._Z9reductionPKfPfi,"a",@progbits
	.sectionflags	@""
	.align	4
.nv.constant0._Z9reductionPKfPfi:
	.zero		916


//--------------------- SYMBOLS --------------------------

	.type		.nv.reservedSmem.offset0,@object
	.size		.nv.reservedSmem.offset0,0x4
	.type		.nv.reservedSmem.cap,@object
	.size		.nv.reservedSmem.cap,0x4
